//
// Generated by NVIDIA NVVM Compiler
//
// Compiler Build ID: CL-36424714
// Cuda compilation tools, release 13.0, V13.0.88
// Based on NVVM 20.0.0
//

.version 9.0
.target sm_100
.address_size 64

	// .globl	_Z35compareDoubleArrayToThresholdKernelPdPiid

.visible .entry _Z35compareDoubleArrayToThresholdKernelPdPiid(
	.param .u64 .ptr .align 1 _Z35compareDoubleArrayToThresholdKernelPdPiid_param_0,
	.param .u64 .ptr .align 1 _Z35compareDoubleArrayToThresholdKernelPdPiid_param_1,
	.param .u32 _Z35compareDoubleArrayToThresholdKernelPdPiid_param_2,
	.param .f64 _Z35compareDoubleArrayToThresholdKernelPdPiid_param_3
)
{
	.reg .pred 	%p<4>;
	.reg .b32 	%r<7>;
	.reg .b64 	%rd<9>;
	.reg .b64 	%fd<5>;

	ld.param.u64 	%rd1, [_Z35compareDoubleArrayToThresholdKernelPdPiid_param_0];
	ld.param.u64 	%rd2, [_Z35compareDoubleArrayToThresholdKernelPdPiid_param_1];
	ld.param.u32 	%r2, [_Z35compareDoubleArrayToThresholdKernelPdPiid_param_2];
	ld.param.f64 	%fd1, [_Z35compareDoubleArrayToThresholdKernelPdPiid_param_3];
	mov.u32 	%r3, %ctaid.x;
	mov.u32 	%r4, %ntid.x;
	mov.u32 	%r5, %tid.x;
	mad.lo.s32 	%r1, %r3, %r4, %r5;
	setp.ge.s32 	%p1, %r1, %r2;
	@%p1 bra 	$L__BB0_2;
	cvta.to.global.u64 	%rd3, %rd2;
	cvta.to.global.u64 	%rd4, %rd1;
	mul.wide.s32 	%rd5, %r1, 8;
	add.s64 	%rd6, %rd4, %rd5;
	ld.global.f64 	%fd2, [%rd6];
	setp.gt.f64 	%p2, %fd2, 0d0000000000000000;
	neg.f64 	%fd3, %fd2;
	selp.f64 	%fd4, %fd2, %fd3, %p2;
	setp.lt.f64 	%p3, %fd4, %fd1;
	selp.u32 	%r6, 1, 0, %p3;
	mul.wide.s32 	%rd7, %r1, 4;
	add.s64 	%rd8, %rd3, %rd7;
	st.global.u32 	[%rd8], %r6;
$L__BB0_2:
	ret;

}


// ===== COMPILED SASS (sm_100) =====

	.target	sm_100

	.elftype	@"ET_EXEC"


//--------------------- .note.nv.tkinfo           --------------------------
	.section	.note.nv.tkinfo,"",@"SHT_NOTE"
	.sectionflags	@"SHF_NOTE_NV_TKINFO"
	.tkinfo
        /*0018*/ 	.word	0x00000002
        /*0030*/ 	.string	""
        /*0030*/ 	.string	"ptxas"
        /*0030*/ 	.string	"Cuda compilation tools, release 13.0, V13.0.88"
        /*0030*/ 	.string	"Build cuda_13.0.r13.0/compiler.36424714_0"
        /*0030*/ 	.string	"-arch sm_100 -m 64 "



//--------------------- .note.nv.cuinfo           --------------------------
	.section	.note.nv.cuinfo,"",@"SHT_NOTE"
	.sectionflags	@"SHF_NOTE_NV_CUINFO"
        /*0018*/ 	.short	0x0002
        /*001a*/ 	.short	0x0064
        /*001c*/ 	.short	0x0082
	.zero		2


//--------------------- .nv.info                  --------------------------
	.section	.nv.info,"",@"SHT_CUDA_INFO"
	.align	4


	//----- nvinfo : EIATTR_REGCOUNT
	.align		4
        /*0000*/ 	.byte	0x04, 0x2f
        /*0002*/ 	.short	(.L_1 - .L_0)
	.align		4
.L_0:
        /*0004*/ 	.word	index@(_Z35compareDoubleArrayToThresholdKernelPdPiid)
        /*0008*/ 	.word	0x0000000c


	//----- nvinfo : EIATTR_FRAME_SIZE
	.align		4
.L_1:
        /*000c*/ 	.byte	0x04, 0x11
        /*000e*/ 	.short	(.L_3 - .L_2)
	.align		4
.L_2:
        /*0010*/ 	.word	index@(_Z35compareDoubleArrayToThresholdKernelPdPiid)
        /*0014*/ 	.word	0x00000000


	//----- nvinfo : EIATTR_MIN_STACK_SIZE
	.align		4
.L_3:
        /*0018*/ 	.byte	0x04, 0x12
        /*001a*/ 	.short	(.L_5 - .L_4)
	.align		4
.L_4:
        /*001c*/ 	.word	index@(_Z35compareDoubleArrayToThresholdKernelPdPiid)
        /*0020*/ 	.word	0x00000000
.L_5:


//--------------------- .nv.compat                --------------------------
	.section	.nv.compat,"",@"SHT_CUDA_COMPAT_INFO"
	.align	4
        /*0000*/ 	.byte	0x02, 0x09, 0x00, 0x00, 0x02, 0x02, 0x01, 0x00, 0x02, 0x05, 0x05, 0x00, 0x03, 0x07, 0x01, 0x01
        /*0010*/ 	.byte	0x02, 0x03, 0x00, 0x00, 0x02, 0x06, 0x01, 0x00, 0x04, 0x0b, 0x08, 0x00, 0x01, 0x00, 0x00, 0x00
        /*0020*/ 	.byte	0x00, 0x00, 0x00, 0x00


//--------------------- .nv.info._Z35compareDoubleArrayToThresholdKernelPdPiid --------------------------
	.section	.nv.info._Z35compareDoubleArrayToThresholdKernelPdPiid,"",@"SHT_CUDA_INFO"
	.sectionflags	@""
	.align	4


	//----- nvinfo : EIATTR_CUDA_API_VERSION
	.align		4
        /*0000*/ 	.byte	0x04, 0x37
        /*0002*/ 	.short	(.L_7 - .L_6)
.L_6:
        /*0004*/ 	.word	0x00000082


	//----- nvinfo : EIATTR_KPARAM_INFO
	.align		4
.L_7:
        /*0008*/ 	.byte	0x04, 0x17
        /*000a*/ 	.short	(.L_9 - .L_8)
.L_8:
        /*000c*/ 	.word	0x00000000
        /*0010*/ 	.short	0x0003
        /*0012*/ 	.short	0x0018
        /*0014*/ 	.byte	0x00, 0xf0, 0x21, 0x00


	//----- nvinfo : EIATTR_KPARAM_INFO
	.align		4
.L_9:
        /*0018*/ 	.byte	0x04, 0x17
        /*001a*/ 	.short	(.L_11 - .L_10)
.L_10:
        /*001c*/ 	.word	0x00000000
        /*0020*/ 	.short	0x0002
        /*0022*/ 	.short	0x0010
        /*0024*/ 	.byte	0x00, 0xf0, 0x11, 0x00


	//----- nvinfo : EIATTR_KPARAM_INFO
	.align		4
.L_11:
        /*0028*/ 	.byte	0x04, 0x17
        /*002a*/ 	.short	(.L_13 - .L_12)
.L_12:
        /*002c*/ 	.word	0x00000000
        /*0030*/ 	.short	0x0001
        /*0032*/ 	.short	0x0008
        /*0034*/ 	.byte	0x00, 0xf5, 0x21, 0x00


	//----- nvinfo : EIATTR_KPARAM_INFO
	.align		4
.L_13:
        /*0038*/ 	.byte	0x04, 0x17
        /*003a*/ 	.short	(.L_15 - .L_14)
.L_14:
        /*003c*/ 	.word	0x00000000
        /*0040*/ 	.short	0x0000
        /*0042*/ 	.short	0x0000
        /*0044*/ 	.byte	0x00, 0xf5, 0x21, 0x00


	//----- nvinfo : EIATTR_SPARSE_MMA_MASK
	.align		4
.L_15:
        /*0048*/ 	.byte	0x03, 0x50
        /*004a*/ 	.short	0x0000


	//----- nvinfo : EIATTR_MAXREG_COUNT
	.align		4
        /*004c*/ 	.byte	0x03, 0x1b
        /*004e*/ 	.short	0x00ff


	//----- nvinfo : EIATTR_MERCURY_ISA_VERSION
	.align		4
        /*0050*/ 	.byte	0x03, 0x5f
        /*0052*/ 	.short	0x0101


	//----- nvinfo : EIATTR_VRC_CTA_INIT_COUNT
	.align		4
        /*0054*/ 	.byte	0x02, 0x4a
	.zero		1
	.zero		1


	//----- nvinfo : EIATTR_EXIT_INSTR_OFFSETS
	.align		4
        /*0058*/ 	.byte	0x04, 0x1c
        /*005a*/ 	.short	(.L_17 - .L_16)


	//   ....[0]....
.L_16:
        /*005c*/ 	.word	0x00000070


	//   ....[1]....
        /*0060*/ 	.word	0x00000160


	//----- nvinfo : EIATTR_CBANK_PARAM_SIZE
	.align		4
.L_17:
        /*0064*/ 	.byte	0x03, 0x19
        /*0066*/ 	.short	0x0020


	//----- nvinfo : EIATTR_PARAM_CBANK
	.align		4
        /*0068*/ 	.byte	0x04, 0x0a
        /*006a*/ 	.short	(.L_19 - .L_18)
	.align		4
.L_18:
        /*006c*/ 	.word	index@(.nv.constant0._Z35compareDoubleArrayToThresholdKernelPdPiid)
        /*0070*/ 	.short	0x0380
        /*0072*/ 	.short	0x0020


	//----- nvinfo : EIATTR_SW_WAR
	.align		4
.L_19:
        /*0074*/ 	.byte	0x04, 0x36
        /*0076*/ 	.short	(.L_21 - .L_20)
.L_20:
        /*0078*/ 	.word	0x00000008
.L_21:


//--------------------- .nv.callgraph             --------------------------
	.section	.nv.callgraph,"",@"SHT_CUDA_CALLGRAPH"
	.align	4
	.sectionentsize	8
	.align		4
        /*0000*/ 	.word	0x00000000
	.align		4
        /*0004*/ 	.word	0xffffffff
	.align		4
        /*0008*/ 	.word	0x00000000
	.align		4
        /*000c*/ 	.word	0xfffffffe
	.align		4
        /*0010*/ 	.word	0x00000000
	.align		4
        /*0014*/ 	.word	0xfffffffd
	.align		4
        /*0018*/ 	.word	0x00000000
	.align		4
        /*001c*/ 	.word	0xfffffffc


//--------------------- .text._Z35compareDoubleArrayToThresholdKernelPdPiid --------------------------
	.section	.text._Z35compareDoubleArrayToThresholdKernelPdPiid,"ax",@progbits
	.align	128
        .global         _Z35compareDoubleArrayToThresholdKernelPdPiid
        .type           _Z35compareDoubleArrayToThresholdKernelPdPiid,@function
        .size           _Z35compareDoubleArrayToThresholdKernelPdPiid,(.L_x_1 - _Z35compareDoubleArrayToThresholdKernelPdPiid)
        .other          _Z35compareDoubleArrayToThresholdKernelPdPiid,@"STO_CUDA_ENTRY STV_DEFAULT"
_Z35compareDoubleArrayToThresholdKernelPdPiid:
.text._Z35compareDoubleArrayToThresholdKernelPdPiid:
[----:B------:R-:W-:Y:S01]  /*0000*/  LDC R1, c[0x0][0x37c] ;  /* 0x0000df00ff017b82 */ /* 0x000fe20000000800 */
[----:B------:R-:W0:Y:S07]  /*0010*/  S2R R0, SR_TID.X ;  /* 0x0000000000007919 */ /* 0x000e2e0000002100 */
[----:B------:R-:W0:Y:S01]  /*0020*/  S2UR UR4, SR_CTAID.X ;  /* 0x00000000000479c3 */ /* 0x000e220000002500 */
[----:B------:R-:W1:Y:S07]  /*0030*/  LDCU UR5, c[0x0][0x390] ;  /* 0x00007200ff0577ac */ /* 0x000e6e0008000800 */
[----:B------:R-:W0:Y:S02]  /*0040*/  LDC R9, c[0x0][0x360] ;  /* 0x0000d800ff097b82 */ /* 0x000e240000000800 */
[----:B0-----:R-:W-:-:S05]  /*0050*/  IMAD R9, R9, UR4, R0 ;  /* 0x0000000409097c24 */ /* 0x001fca000f8e0200 */
[----:B-1----:R-:W-:-:S13]  /*0060*/  ISETP.GE.AND P0, PT, R9, UR5, PT ;  /* 0x0000000509007c0c */ /* 0x002fda000bf06270 */
[----:B------:R-:W-:Y:S05]  /*0070*/  @P0 EXIT ;  /* 0x000000000000094d */ /* 0x000fea0003800000 */
[----:B------:R-:W0:Y:S01]  /*0080*/  LDC.64 R2, c[0x0][0x380] ;  /* 0x0000e000ff027b82 */ /* 0x000e220000000a00 */
[----:B------:R-:W1:Y:S01]  /*0090*/  LDCU.64 UR4, c[0x0][0x358] ;  /* 0x00006b00ff0477ac */ /* 0x000e620008000a00 */
[----:B------:R-:W2:Y:S06]  /*00a0*/  LDCU.64 UR6, c[0x0][0x398] ;  /* 0x00007300ff0677ac */ /* 0x000eac0008000a00 */
[----:B------:R-:W3:Y:S01]  /*00b0*/  LDC.64 R6, c[0x0][0x388] ;  /* 0x0000e200ff067b82 */ /* 0x000ee20000000a00 */
[----:B0-----:R-:W-:-:S06]  /*00c0*/  IMAD.WIDE R2, R9, 0x8, R2 ;  /* 0x0000000809027825 */ /* 0x001fcc00078e0202 */
[----:B-1----:R-:W4:Y:S02]  /*00d0*/  LDG.E.64 R2, desc[UR4][R2.64] ;  /* 0x0000000402027981 */ /* 0x002f24000c1e1b00 */
[----:B----4-:R-:W-:Y:S02]  /*00e0*/  DADD R4, -RZ, -R2 ;  /* 0x00000000ff047229 */ /* 0x010fe40000000902 */
[----:B------:R-:W-:-:S08]  /*00f0*/  DSETP.GT.AND P0, PT, R2, RZ, PT ;  /* 0x000000ff0200722a */ /* 0x000fd00003f04000 */
[----:B------:R-:W-:Y:S02]  /*0100*/  FSEL R4, R2, R4, P0 ;  /* 0x0000000402047208 */ /* 0x000fe40000000000 */
[----:B------:R-:W-:-:S06]  /*0110*/  FSEL R5, R3, R5, P0 ;  /* 0x0000000503057208 */ /* 0x000fcc0000000000 */
[----:B--2---:R-:W-:Y:S01]  /*0120*/  DSETP.GEU.AND P0, PT, R4, UR6, PT ;  /* 0x0000000604007e2a */ /* 0x004fe2000bf0e000 */
[----:B---3--:R-:W-:-:S05]  /*0130*/  IMAD.WIDE R4, R9, 0x4, R6 ;  /* 0x0000000409047825 */ /* 0x008fca00078e0206 */
[----:B------:R-:W-:-:S05]  /*0140*/  SEL R7, RZ, 0x1, P0 ;  /* 0x00000001ff077807 */ /* 0x000fca0000000000 */
[----:B------:R-:W-:Y:S01]  /*0150*/  STG.E desc[UR4][R4.64], R7 ;  /* 0x0000000704007986 */ /* 0x000fe2000c101904 */
[----:B------:R-:W-:Y:S05]  /*0160*/  EXIT ;  /* 0x000000000000794d */ /* 0x000fea0003800000 */
.L_x_0:
[----:B------:R-:W-:-:S00]  /*0170*/  BRA `(.L_x_0) ;  /* 0xfffffffc00fc7947 */ /* 0x000fc0000383ffff */
[----:B------:R-:W-:-:S00]  /*0180*/  NOP ;  /* 0x0000000000007918 */ /* 0x000fc00000000000 */
[----:B------:R-:W-:-:S00]  /*0190*/  NOP ;  /* 0x0000000000007918 */ /* 0x000fc00000000000 */
[----:B------:R-:W-:-:S00]  /*01a0*/  NOP ;  /* 0x0000000000007918 */ /* 0x000fc00000000000 */
[----:B------:R-:W-:-:S00]  /*01b0*/  NOP ;  /* 0x0000000000007918 */ /* 0x000fc00000000000 */
[----:B------:R-:W-:-:S00]  /*01c0*/  NOP ;  /* 0x0000000000007918 */ /* 0x000fc00000000000 */
[----:B------:R-:W-:-:S00]  /*01d0*/  NOP ;  /* 0x0000000000007918 */ /* 0x000fc00000000000 */
[----:B------:R-:W-:-:S00]  /*01e0*/  NOP ;  /* 0x0000000000007918 */ /* 0x000fc00000000000 */
[----:B------:R-:W-:-:S00]  /*01f0*/  NOP ;  /* 0x0000000000007918 */ /* 0x000fc00000000000 */
.L_x_1:


//--------------------- .nv.shared.reserved.0     --------------------------
	.section	.nv.shared.reserved.0,"aw",@nobits
	.weak		__nv_reservedSMEM_offset_0_alias
	.size		__nv_reservedSMEM_offset_0_alias, 0, 64
	.other		__nv_reservedSMEM_offset_0_alias,@"STO_CUDA_RESERVED_SHARED STV_DEFAULT"
__nv_reservedSMEM_offset_0_alias:
	.zero		0
	.zero		64


//--------------------- .nv.constant0._Z35compareDoubleArrayToThresholdKernelPdPiid --------------------------
	.section	.nv.constant0._Z35compareDoubleArrayToThresholdKernelPdPiid,"a",@progbits
	.sectionflags	@""
	.align	4
.nv.constant0._Z35compareDoubleArrayToThresholdKernelPdPiid:
	.zero		928


//--------------------- SYMBOLS --------------------------

	.type		.nv.reservedSmem.offset0,@object
	.size		.nv.reservedSmem.offset0,0x4
